//
// Generated by NVIDIA NVVM Compiler
//
// Compiler Build ID: CL-36424714
// Cuda compilation tools, release 13.0, V13.0.88
// Based on NVVM 20.0.0
//

.version 9.0
.target sm_100
.address_size 64

	// .globl	_Z10gpuPrinterv
.extern .func  (.param .b32 func_retval0) vprintf
(
	.param .b64 vprintf_param_0,
	.param .b64 vprintf_param_1
)
;
.global .align 1 .b8 $str[20] = {71, 80, 85, 32, 80, 114, 105, 110, 116, 115, 32, 73, 100, 120, 58, 32, 37, 100, 10};

.visible .entry _Z10gpuPrinterv()
{
	.local .align 8 .b8 	__local_depot0[8];
	.reg .b64 	%SP;
	.reg .b64 	%SPL;
	.reg .b32 	%r<7>;
	.reg .b64 	%rd<5>;

	mov.u64 	%SPL, __local_depot0;
	cvta.local.u64 	%SP, %SPL;
	add.u64 	%rd1, %SP, 0;
	add.u64 	%rd2, %SPL, 0;
	mov.u32 	%r1, %tid.x;
	mov.u32 	%r2, %ctaid.x;
	mov.u32 	%r3, %ntid.x;
	mad.lo.s32 	%r4, %r2, %r3, %r1;
	st.local.u32 	[%rd2], %r4;
	mov.u64 	%rd3, $str;
	cvta.global.u64 	%rd4, %rd3;
	{ // callseq 0, 0
	.param .b64 param0;
	st.param.b64 	[param0], %rd4;
	.param .b64 param1;
	st.param.b64 	[param1], %rd1;
	.param .b32 retval0;
	call.uni (retval0), 
	vprintf, 
	(
	param0, 
	param1
	);
	ld.param.b32 	%r5, [retval0];
	} // callseq 0
	ret;

}


// ===== COMPILED SASS (sm_100) =====

	.target	sm_100

	.elftype	@"ET_EXEC"


//--------------------- .note.nv.tkinfo           --------------------------
	.section	.note.nv.tkinfo,"",@"SHT_NOTE"
	.sectionflags	@"SHF_NOTE_NV_TKINFO"
	.tkinfo
        /*0018*/ 	.word	0x00000002
        /*0030*/ 	.string	""
        /*0030*/ 	.string	"ptxas"
        /*0030*/ 	.string	"Cuda compilation tools, release 13.0, V13.0.88"
        /*0030*/ 	.string	"Build cuda_13.0.r13.0/compiler.36424714_0"
        /*0030*/ 	.string	"-arch sm_100 -m 64 "



//--------------------- .note.nv.cuinfo           --------------------------
	.section	.note.nv.cuinfo,"",@"SHT_NOTE"
	.sectionflags	@"SHF_NOTE_NV_CUINFO"
        /*0018*/ 	.short	0x0002
        /*001a*/ 	.short	0x0064
        /*001c*/ 	.short	0x0082
	.zero		2


//--------------------- .nv.info                  --------------------------
	.section	.nv.info,"",@"SHT_CUDA_INFO"
	.align	4


	//----- nvinfo : EIATTR_REGCOUNT
	.align		4
        /*0000*/ 	.byte	0x04, 0x2f
        /*0002*/ 	.short	(.L_2 - .L_1)
	.align		4
.L_1:
        /*0004*/ 	.word	index@(_Z10gpuPrinterv)
        /*0008*/ 	.word	0x00000018


	//----- nvinfo : EIATTR_FRAME_SIZE
	.align		4
.L_2:
        /*000c*/ 	.byte	0x04, 0x11
        /*000e*/ 	.short	(.L_4 - .L_3)
	.align		4
.L_3:
        /*0010*/ 	.word	index@(_Z10gpuPrinterv)
        /*0014*/ 	.word	0x00000008


	//----- nvinfo : EIATTR_MIN_STACK_SIZE
	.align		4
.L_4:
        /*0018*/ 	.byte	0x04, 0x12
        /*001a*/ 	.short	(.L_6 - .L_5)
	.align		4
.L_5:
        /*001c*/ 	.word	index@(_Z10gpuPrinterv)
        /*0020*/ 	.word	0x00000008
.L_6:


//--------------------- .nv.compat                --------------------------
	.section	.nv.compat,"",@"SHT_CUDA_COMPAT_INFO"
	.align	4
        /*0000*/ 	.byte	0x02, 0x09, 0x00, 0x00, 0x02, 0x02, 0x01, 0x00, 0x02, 0x05, 0x05, 0x00, 0x03, 0x07, 0x01, 0x01
        /*0010*/ 	.byte	0x02, 0x03, 0x00, 0x00, 0x02, 0x06, 0x01, 0x00, 0x04, 0x0b, 0x08, 0x00, 0x09, 0x00, 0x00, 0x00
        /*0020*/ 	.byte	0x00, 0x00, 0x00, 0x00


//--------------------- .nv.info._Z10gpuPrinterv  --------------------------
	.section	.nv.info._Z10gpuPrinterv,"",@"SHT_CUDA_INFO"
	.sectionflags	@""
	.align	4


	//----- nvinfo : EIATTR_CUDA_API_VERSION
	.align		4
        /*0000*/ 	.byte	0x04, 0x37
        /*0002*/ 	.short	(.L_8 - .L_7)
.L_7:
        /*0004*/ 	.word	0x00000082


	//----- nvinfo : EIATTR_SPARSE_MMA_MASK
	.align		4
.L_8:
        /*0008*/ 	.byte	0x03, 0x50
        /*000a*/ 	.short	0x0000


	//----- nvinfo : EIATTR_MAXREG_COUNT
	.align		4
        /*000c*/ 	.byte	0x03, 0x1b
        /*000e*/ 	.short	0x00ff


	//----- nvinfo : EIATTR_EXTERNS
	.align		4
        /*0010*/ 	.byte	0x04, 0x0f
        /*0012*/ 	.short	(.L_10 - .L_9)


	//   ....[0]....
	.align		4
.L_9:
        /*0014*/ 	.word	index@(vprintf)


	//----- nvinfo : EIATTR_MERCURY_ISA_VERSION
	.align		4
.L_10:
        /*0018*/ 	.byte	0x03, 0x5f
        /*001a*/ 	.short	0x0101


	//----- nvinfo : EIATTR_VRC_CTA_INIT_COUNT
	.align		4
        /*001c*/ 	.byte	0x02, 0x4a
	.zero		1
	.zero		1


	//----- nvinfo : EIATTR_SYSCALL_OFFSETS
	.align		4
        /*0020*/ 	.byte	0x04, 0x46
        /*0022*/ 	.short	(.L_12 - .L_11)


	//   ....[0]....
.L_11:
        /*0024*/ 	.word	0x00000110


	//----- nvinfo : EIATTR_EXIT_INSTR_OFFSETS
	.align		4
.L_12:
        /*0028*/ 	.byte	0x04, 0x1c
        /*002a*/ 	.short	(.L_14 - .L_13)


	//   ....[0]....
.L_13:
        /*002c*/ 	.word	0x00000120


	//----- nvinfo : EIATTR_SW_WAR
	.align		4
.L_14:
        /*0030*/ 	.byte	0x04, 0x36
        /*0032*/ 	.short	(.L_16 - .L_15)
.L_15:
        /*0034*/ 	.word	0x00000008
.L_16:


//--------------------- .nv.callgraph             --------------------------
	.section	.nv.callgraph,"",@"SHT_CUDA_CALLGRAPH"
	.align	4
	.sectionentsize	8
	.align		4
        /*0000*/ 	.word	0x00000000
	.align		4
        /*0004*/ 	.word	0xffffffff
	.align		4
        /*0008*/ 	.word	index@(_Z10gpuPrinterv)
	.align		4
        /*000c*/ 	.word	index@(vprintf)
	.align		4
        /*0010*/ 	.word	0x00000000
	.align		4
        /*0014*/ 	.word	0xfffffffe
	.align		4
        /*0018*/ 	.word	0x00000000
	.align		4
        /*001c*/ 	.word	0xfffffffd
	.align		4
        /*0020*/ 	.word	0x00000000
	.align		4
        /*0024*/ 	.word	0xfffffffc


//--------------------- .nv.constant4             --------------------------
	.section	.nv.constant4,"a",@progbits
	.align	8
	.align		8
.nv.constant4:
        /*0000*/ 	.dword	vprintf
	.align		8
        /*0008*/ 	.dword	$str


//--------------------- .text._Z10gpuPrinterv     --------------------------
	.section	.text._Z10gpuPrinterv,"ax",@progbits
	.align	128
        .global         _Z10gpuPrinterv
        .type           _Z10gpuPrinterv,@function
        .size           _Z10gpuPrinterv,(.L_x_2 - _Z10gpuPrinterv)
        .other          _Z10gpuPrinterv,@"STO_CUDA_ENTRY STV_DEFAULT"
_Z10gpuPrinterv:
.text._Z10gpuPrinterv:
[----:B------:R-:W0:Y:S01]  /*0000*/  LDC R1, c[0x0][0x37c] ;  /* 0x0000df00ff017b82 */ /* 0x000e220000000800 */
[----:B------:R-:W1:Y:S01]  /*0010*/  S2R R0, SR_TID.X ;  /* 0x0000000000007919 */ /* 0x000e620000002100 */
[----:B------:R-:W2:Y:S06]  /*0020*/  LDCU UR5, c[0x0][0x2fc] ;  /* 0x00005f80ff0577ac */ /* 0x000eac0008000800 */
[----:B------:R-:W1:Y:S01]  /*0030*/  S2UR UR6, SR_CTAID.X ;  /* 0x00000000000679c3 */ /* 0x000e620000002500 */
[----:B------:R-:W-:Y:S01]  /*0040*/  MOV R2, 0x0 ;  /* 0x0000000000027802 */ /* 0x000fe20000000f00 */
[----:B0-----:R-:W-:Y:S01]  /*0050*/  VIADD R1, R1, 0xfffffff8 ;  /* 0xfffffff801017836 */ /* 0x001fe20000000000 */
[----:B------:R-:W0:Y:S05]  /*0060*/  LDCU UR4, c[0x0][0x2f8] ;  /* 0x00005f00ff0477ac */ /* 0x000e2a0008000800 */
[----:B------:R-:W1:Y:S01]  /*0070*/  LDC R3, c[0x0][0x360] ;  /* 0x0000d800ff037b82 */ /* 0x000e620000000800 */
[----:B0-----:R-:W-:-:S05]  /*0080*/  IADD3 R6, P0, PT, R1, UR4, RZ ;  /* 0x0000000401067c10 */ /* 0x001fca000ff1e0ff */
[----:B--2---:R-:W-:Y:S02]  /*0090*/  IMAD.X R7, RZ, RZ, UR5, P0 ;  /* 0x00000005ff077e24 */ /* 0x004fe400080e06ff */
[----:B-1----:R-:W-:Y:S01]  /*00a0*/  IMAD R0, R3, UR6, R0 ;  /* 0x0000000603007c24 */ /* 0x002fe2000f8e0200 */
[----:B------:R-:W0:Y:S01]  /*00b0*/  LDCU.64 UR6, c[0x4][0x8] ;  /* 0x01000100ff0677ac */ /* 0x000e220008000a00 */
[----:B------:R-:W1:Y:S03]  /*00c0*/  LDC.64 R2, c[0x4][R2] ;  /* 0x0100000002027b82 */ /* 0x000e660000000a00 */
[----:B------:R2:W-:Y:S01]  /*00d0*/  STL [R1], R0 ;  /* 0x0000000001007387 */ /* 0x0005e20000100800 */
[----:B0-----:R-:W-:Y:S01]  /*00e0*/  IMAD.U32 R4, RZ, RZ, UR6 ;  /* 0x00000006ff047e24 */ /* 0x001fe2000f8e00ff */
[----:B--2---:R-:W-:-:S07]  /*00f0*/  MOV R5, UR7 ;  /* 0x0000000700057c02 */ /* 0x004fce0008000f00 */
[----:B------:R-:W-:-:S07]  /*0100*/  LEPC R20, `(.L_x_0) ;  /* 0x000000001014794e */ /* 0x000fce0000000000 */
[----:B-1----:R-:W-:Y:S05]  /*0110*/  CALL.ABS.NOINC R2 ;  /* 0x0000000002007343 */ /* 0x002fea0003c00000 */
.L_x_0:
[----:B------:R-:W-:Y:S05]  /*0120*/  EXIT ;  /* 0x000000000000794d */ /* 0x000fea0003800000 */
.L_x_1:
[----:B------:R-:W-:-:S00]  /*0130*/  BRA `(.L_x_1) ;  /* 0xfffffffc00fc7947 */ /* 0x000fc0000383ffff */
[----:B------:R-:W-:-:S00]  /*0140*/  NOP ;  /* 0x0000000000007918 */ /* 0x000fc00000000000 */
        /* <DEDUP_REMOVED lines=11> */
.L_x_2:


//--------------------- .nv.global.init           --------------------------
	.section	.nv.global.init,"aw",@progbits
.nv.global.init:
	.type		$str,@object
	.size		$str,(.L_0 - $str)
$str:
        /*0000*/ 	.byte	0x47, 0x50, 0x55, 0x20, 0x50, 0x72, 0x69, 0x6e, 0x74, 0x73, 0x20, 0x49, 0x64, 0x78, 0x3a, 0x20
        /*0010*/ 	.byte	0x25, 0x64, 0x0a, 0x00
.L_0:


//--------------------- .nv.shared.reserved.0     --------------------------
	.section	.nv.shared.reserved.0,"aw",@nobits
	.weak		__nv_reservedSMEM_offset_0_alias
	.size		__nv_reservedSMEM_offset_0_alias, 0, 64
	.other		__nv_reservedSMEM_offset_0_alias,@"STO_CUDA_RESERVED_SHARED STV_DEFAULT"
__nv_reservedSMEM_offset_0_alias:
	.zero		0
	.zero		64


//--------------------- .nv.constant0._Z10gpuPrinterv --------------------------
	.section	.nv.constant0._Z10gpuPrinterv,"a",@progbits
	.sectionflags	@""
	.align	4
.nv.constant0._Z10gpuPrinterv:
	.zero		896


//--------------------- SYMBOLS --------------------------

	.type		.nv.reservedSmem.offset0,@object
	.size		.nv.reservedSmem.offset0,0x4
	.type		vprintf,@function
